//
// Generated by NVIDIA NVVM Compiler
//
// Compiler Build ID: CL-36424714
// Cuda compilation tools, release 13.0, V13.0.88
// Based on NVVM 20.0.0
//

.version 9.0
.target sm_100
.address_size 64

	// .globl	_Z6monkeyPyPjyS0_S0_jjj

.visible .entry _Z6monkeyPyPjyS0_S0_jjj(
	.param .u64 .ptr .align 1 _Z6monkeyPyPjyS0_S0_jjj_param_0,
	.param .u64 .ptr .align 1 _Z6monkeyPyPjyS0_S0_jjj_param_1,
	.param .u64 _Z6monkeyPyPjyS0_S0_jjj_param_2,
	.param .u64 .ptr .align 1 _Z6monkeyPyPjyS0_S0_jjj_param_3,
	.param .u64 .ptr .align 1 _Z6monkeyPyPjyS0_S0_jjj_param_4,
	.param .u32 _Z6monkeyPyPjyS0_S0_jjj_param_5,
	.param .u32 _Z6monkeyPyPjyS0_S0_jjj_param_6,
	.param .u32 _Z6monkeyPyPjyS0_S0_jjj_param_7
)
{
	.reg .pred 	%p<11>;
	.reg .b32 	%r<28>;
	.reg .b64 	%rd<48>;

	ld.param.u64 	%rd24, [_Z6monkeyPyPjyS0_S0_jjj_param_0];
	ld.param.u64 	%rd25, [_Z6monkeyPyPjyS0_S0_jjj_param_1];
	ld.param.u64 	%rd22, [_Z6monkeyPyPjyS0_S0_jjj_param_2];
	ld.param.u64 	%rd23, [_Z6monkeyPyPjyS0_S0_jjj_param_3];
	ld.param.u64 	%rd26, [_Z6monkeyPyPjyS0_S0_jjj_param_4];
	ld.param.u32 	%r8, [_Z6monkeyPyPjyS0_S0_jjj_param_5];
	ld.param.u32 	%r9, [_Z6monkeyPyPjyS0_S0_jjj_param_6];
	ld.param.u32 	%r10, [_Z6monkeyPyPjyS0_S0_jjj_param_7];
	cvta.to.global.u64 	%rd1, %rd24;
	cvta.to.global.u64 	%rd2, %rd25;
	cvta.to.global.u64 	%rd3, %rd26;
	ld.global.u32 	%r11, [%rd3];
	setp.ne.s32 	%p1, %r11, 0;
	@%p1 bra 	$L__BB0_19;
	mov.u32 	%r12, %ctaid.x;
	mov.u32 	%r1, %ntid.x;
	mov.u32 	%r13, %tid.x;
	mad.lo.s32 	%r26, %r12, %r1, %r13;
	setp.ge.u32 	%p2, %r26, %r10;
	@%p2 bra 	$L__BB0_19;
	setp.eq.s32 	%p3, %r8, 0;
	cvt.u64.u32 	%rd4, %r8;
	@%p3 bra 	$L__BB0_20;
	cvta.to.global.u64 	%rd5, %rd23;
	mov.u32 	%r14, %nctaid.x;
	mul.lo.s32 	%r3, %r1, %r14;
	cvt.u64.u32 	%rd6, %r9;
$L__BB0_4:
	cvt.u64.u32 	%rd7, %r26;
	mul.wide.u32 	%rd27, %r26, 4;
	add.s64 	%rd28, %rd2, %rd27;
	ld.global.u32 	%rd29, [%rd28];
	add.s64 	%rd46, %rd22, %rd29;
	mov.b32 	%r27, 0;
$L__BB0_5:
	sub.s64 	%rd46, %rd46, %rd6;
	and.b64  	%rd30, %rd46, -4294967296;
	setp.ne.s64 	%p4, %rd30, 0;
	@%p4 bra 	$L__BB0_7;
	cvt.u32.u64 	%r16, %rd4;
	cvt.u32.u64 	%r17, %rd46;
	rem.u32 	%r18, %r17, %r16;
	cvt.u64.u32 	%rd44, %r18;
	bra.uni 	$L__BB0_8;
$L__BB0_7:
	rem.u64 	%rd44, %rd46, %rd4;
$L__BB0_8:
	setp.ne.s64 	%p5, %rd44, 0;
	@%p5 bra 	$L__BB0_13;
	@%p4 bra 	$L__BB0_11;
	cvt.u32.u64 	%r19, %rd4;
	cvt.u32.u64 	%r20, %rd46;
	div.u32 	%r21, %r20, %r19;
	cvt.u64.u32 	%rd45, %r21;
	bra.uni 	$L__BB0_12;
$L__BB0_11:
	div.u64 	%rd45, %rd46, %rd4;
$L__BB0_12:
	sub.s64 	%rd46, %rd46, %rd45;
	add.s32 	%r27, %r27, 1;
	setp.ne.s32 	%p7, %r27, %r8;
	@%p7 bra 	$L__BB0_5;
$L__BB0_13:
	shl.b64 	%rd32, %rd7, 3;
	add.s64 	%rd33, %rd1, %rd32;
	st.global.u64 	[%rd33], %rd46;
	and.b64  	%rd34, %rd46, -4294967296;
	setp.ne.s64 	%p8, %rd34, 0;
	@%p8 bra 	$L__BB0_15;
	cvt.u32.u64 	%r22, %rd4;
	cvt.u32.u64 	%r23, %rd46;
	rem.u32 	%r24, %r23, %r22;
	cvt.u64.u32 	%rd47, %r24;
	bra.uni 	$L__BB0_16;
$L__BB0_15:
	rem.u64 	%rd47, %rd46, %rd4;
$L__BB0_16:
	setp.ne.s64 	%p9, %rd47, 0;
	@%p9 bra 	$L__BB0_18;
	mov.b32 	%r25, 1;
	st.global.u32 	[%rd3], %r25;
	add.s64 	%rd36, %rd5, %rd27;
	st.global.u32 	[%rd36], %r26;
$L__BB0_18:
	add.s32 	%r26, %r26, %r3;
	setp.lt.u32 	%p10, %r26, %r10;
	@%p10 bra 	$L__BB0_4;
$L__BB0_19:
	ret;
$L__BB0_20:
	mul.wide.u32 	%rd37, %r26, 4;
	add.s64 	%rd38, %rd2, %rd37;
	ld.global.u32 	%rd39, [%rd38];
	add.s64 	%rd40, %rd22, %rd39;
	mul.wide.u32 	%rd41, %r26, 8;
	add.s64 	%rd42, %rd1, %rd41;
	st.global.u64 	[%rd42], %rd40;
	bra.uni 	$L__BB0_19;

}


// ===== COMPILED SASS (sm_100) =====

	.target	sm_100

	.elftype	@"ET_EXEC"


//--------------------- .note.nv.tkinfo           --------------------------
	.section	.note.nv.tkinfo,"",@"SHT_NOTE"
	.sectionflags	@"SHF_NOTE_NV_TKINFO"
	.tkinfo
        /*0018*/ 	.word	0x00000002
        /*0030*/ 	.string	""
        /*0030*/ 	.string	"ptxas"
        /*0030*/ 	.string	"Cuda compilation tools, release 13.0, V13.0.88"
        /*0030*/ 	.string	"Build cuda_13.0.r13.0/compiler.36424714_0"
        /*0030*/ 	.string	"-arch sm_100 -m 64 "



//--------------------- .note.nv.cuinfo           --------------------------
	.section	.note.nv.cuinfo,"",@"SHT_NOTE"
	.sectionflags	@"SHF_NOTE_NV_CUINFO"
        /*0018*/ 	.short	0x0002
        /*001a*/ 	.short	0x0064
        /*001c*/ 	.short	0x0082
	.zero		2


//--------------------- .nv.info                  --------------------------
	.section	.nv.info,"",@"SHT_CUDA_INFO"
	.align	4


	//----- nvinfo : EIATTR_REGCOUNT
	.align		4
        /*0000*/ 	.byte	0x04, 0x2f
        /*0002*/ 	.short	(.L_1 - .L_0)
	.align		4
.L_0:
        /*0004*/ 	.word	index@(_Z6monkeyPyPjyS0_S0_jjj)
        /*0008*/ 	.word	0x00000016


	//----- nvinfo : EIATTR_FRAME_SIZE
	.align		4
.L_1:
        /*000c*/ 	.byte	0x04, 0x11
        /*000e*/ 	.short	(.L_3 - .L_2)
	.align		4
.L_2:
        /*0010*/ 	.word	index@($__internal_1_$__cuda_sm20_rem_u64)
        /*0014*/ 	.word	0x00000000


	//----- nvinfo : EIATTR_FRAME_SIZE
	.align		4
.L_3:
        /*0018*/ 	.byte	0x04, 0x11
        /*001a*/ 	.short	(.L_5 - .L_4)
	.align		4
.L_4:
        /*001c*/ 	.word	index@($__internal_0_$__cuda_sm20_div_u64)
        /*0020*/ 	.word	0x00000000


	//----- nvinfo : EIATTR_FRAME_SIZE
	.align		4
.L_5:
        /*0024*/ 	.byte	0x04, 0x11
        /*0026*/ 	.short	(.L_7 - .L_6)
	.align		4
.L_6:
        /*0028*/ 	.word	index@(_Z6monkeyPyPjyS0_S0_jjj)
        /*002c*/ 	.word	0x00000000


	//----- nvinfo : EIATTR_MIN_STACK_SIZE
	.align		4
.L_7:
        /*0030*/ 	.byte	0x04, 0x12
        /*0032*/ 	.short	(.L_9 - .L_8)
	.align		4
.L_8:
        /*0034*/ 	.word	index@(_Z6monkeyPyPjyS0_S0_jjj)
        /*0038*/ 	.word	0x00000000
.L_9:


//--------------------- .nv.compat                --------------------------
	.section	.nv.compat,"",@"SHT_CUDA_COMPAT_INFO"
	.align	4
        /*0000*/ 	.byte	0x02, 0x09, 0x00, 0x00, 0x02, 0x02, 0x01, 0x00, 0x02, 0x05, 0x05, 0x00, 0x03, 0x07, 0x01, 0x01
        /*0010*/ 	.byte	0x02, 0x03, 0x00, 0x00, 0x02, 0x06, 0x01, 0x00, 0x04, 0x0b, 0x08, 0x00, 0x09, 0x00, 0x00, 0x00
        /*0020*/ 	.byte	0x00, 0x00, 0x00, 0x00


//--------------------- .nv.info._Z6monkeyPyPjyS0_S0_jjj --------------------------
	.section	.nv.info._Z6monkeyPyPjyS0_S0_jjj,"",@"SHT_CUDA_INFO"
	.sectionflags	@""
	.align	4


	//----- nvinfo : EIATTR_CUDA_API_VERSION
	.align		4
        /*0000*/ 	.byte	0x04, 0x37
        /*0002*/ 	.short	(.L_11 - .L_10)
.L_10:
        /*0004*/ 	.word	0x00000082


	//----- nvinfo : EIATTR_KPARAM_INFO
	.align		4
.L_11:
        /*0008*/ 	.byte	0x04, 0x17
        /*000a*/ 	.short	(.L_13 - .L_12)
.L_12:
        /*000c*/ 	.word	0x00000000
        /*0010*/ 	.short	0x0007
        /*0012*/ 	.short	0x0030
        /*0014*/ 	.byte	0x00, 0xf0, 0x11, 0x00


	//----- nvinfo : EIATTR_KPARAM_INFO
	.align		4
.L_13:
        /*0018*/ 	.byte	0x04, 0x17
        /*001a*/ 	.short	(.L_15 - .L_14)
.L_14:
        /*001c*/ 	.word	0x00000000
        /*0020*/ 	.short	0x0006
        /*0022*/ 	.short	0x002c
        /*0024*/ 	.byte	0x00, 0xf0, 0x11, 0x00


	//----- nvinfo : EIATTR_KPARAM_INFO
	.align		4
.L_15:
        /*0028*/ 	.byte	0x04, 0x17
        /*002a*/ 	.short	(.L_17 - .L_16)
.L_16:
        /*002c*/ 	.word	0x00000000
        /*0030*/ 	.short	0x0005
        /*0032*/ 	.short	0x0028
        /*0034*/ 	.byte	0x00, 0xf0, 0x11, 0x00


	//----- nvinfo : EIATTR_KPARAM_INFO
	.align		4
.L_17:
        /*0038*/ 	.byte	0x04, 0x17
        /*003a*/ 	.short	(.L_19 - .L_18)
.L_18:
        /*003c*/ 	.word	0x00000000
        /*0040*/ 	.short	0x0004
        /*0042*/ 	.short	0x0020
        /*0044*/ 	.byte	0x00, 0xf5, 0x21, 0x00


	//----- nvinfo : EIATTR_KPARAM_INFO
	.align		4
.L_19:
        /*0048*/ 	.byte	0x04, 0x17
        /*004a*/ 	.short	(.L_21 - .L_20)
.L_20:
        /*004c*/ 	.word	0x00000000
        /*0050*/ 	.short	0x0003
        /*0052*/ 	.short	0x0018
        /*0054*/ 	.byte	0x00, 0xf5, 0x21, 0x00


	//----- nvinfo : EIATTR_KPARAM_INFO
	.align		4
.L_21:
        /*0058*/ 	.byte	0x04, 0x17
        /*005a*/ 	.short	(.L_23 - .L_22)
.L_22:
        /*005c*/ 	.word	0x00000000
        /*0060*/ 	.short	0x0002
        /*0062*/ 	.short	0x0010
        /*0064*/ 	.byte	0x00, 0xf0, 0x21, 0x00


	//----- nvinfo : EIATTR_KPARAM_INFO
	.align		4
.L_23:
        /*0068*/ 	.byte	0x04, 0x17
        /*006a*/ 	.short	(.L_25 - .L_24)
.L_24:
        /*006c*/ 	.word	0x00000000
        /*0070*/ 	.short	0x0001
        /*0072*/ 	.short	0x0008
        /*0074*/ 	.byte	0x00, 0xf5, 0x21, 0x00


	//----- nvinfo : EIATTR_KPARAM_INFO
	.align		4
.L_25:
        /*0078*/ 	.byte	0x04, 0x17
        /*007a*/ 	.short	(.L_27 - .L_26)
.L_26:
        /*007c*/ 	.word	0x00000000
        /*0080*/ 	.short	0x0000
        /*0082*/ 	.short	0x0000
        /*0084*/ 	.byte	0x00, 0xf5, 0x21, 0x00


	//----- nvinfo : EIATTR_SPARSE_MMA_MASK
	.align		4
.L_27:
        /*0088*/ 	.byte	0x03, 0x50
        /*008a*/ 	.short	0x0000


	//----- nvinfo : EIATTR_MAXREG_COUNT
	.align		4
        /*008c*/ 	.byte	0x03, 0x1b
        /*008e*/ 	.short	0x00ff


	//----- nvinfo : EIATTR_MERCURY_ISA_VERSION
	.align		4
        /*0090*/ 	.byte	0x03, 0x5f
        /*0092*/ 	.short	0x0101


	//----- nvinfo : EIATTR_VRC_CTA_INIT_COUNT
	.align		4
        /*0094*/ 	.byte	0x02, 0x4a
	.zero		1
	.zero		1


	//----- nvinfo : EIATTR_EXIT_INSTR_OFFSETS
	.align		4
        /*0098*/ 	.byte	0x04, 0x1c
        /*009a*/ 	.short	(.L_29 - .L_28)


	//   ....[0]....
.L_28:
        /*009c*/ 	.word	0x00000050


	//   ....[1]....
        /*00a0*/ 	.word	0x000000c0


	//   ....[2]....
        /*00a4*/ 	.word	0x00000890


	//   ....[3]....
        /*00a8*/ 	.word	0x00000930


	//----- nvinfo : EIATTR_CRS_STACK_SIZE
	.align		4
.L_29:
        /*00ac*/ 	.byte	0x04, 0x1e
        /*00ae*/ 	.short	(.L_31 - .L_30)
.L_30:
        /*00b0*/ 	.word	0x00000000


	//----- nvinfo : EIATTR_CBANK_PARAM_SIZE
	.align		4
.L_31:
        /*00b4*/ 	.byte	0x03, 0x19
        /*00b6*/ 	.short	0x0034


	//----- nvinfo : EIATTR_PARAM_CBANK
	.align		4
        /*00b8*/ 	.byte	0x04, 0x0a
        /*00ba*/ 	.short	(.L_33 - .L_32)
	.align		4
.L_32:
        /*00bc*/ 	.word	index@(.nv.constant0._Z6monkeyPyPjyS0_S0_jjj)
        /*00c0*/ 	.short	0x0380
        /*00c2*/ 	.short	0x0034


	//----- nvinfo : EIATTR_SW_WAR
	.align		4
.L_33:
        /*00c4*/ 	.byte	0x04, 0x36
        /*00c6*/ 	.short	(.L_35 - .L_34)
.L_34:
        /*00c8*/ 	.word	0x00000008
.L_35:


//--------------------- .nv.callgraph             --------------------------
	.section	.nv.callgraph,"",@"SHT_CUDA_CALLGRAPH"
	.align	4
	.sectionentsize	8
	.align		4
        /*0000*/ 	.word	0x00000000
	.align		4
        /*0004*/ 	.word	0xffffffff
	.align		4
        /*0008*/ 	.word	0x00000000
	.align		4
        /*000c*/ 	.word	0xfffffffe
	.align		4
        /*0010*/ 	.word	0x00000000
	.align		4
        /*0014*/ 	.word	0xfffffffd
	.align		4
        /*0018*/ 	.word	0x00000000
	.align		4
        /*001c*/ 	.word	0xfffffffc


//--------------------- .text._Z6monkeyPyPjyS0_S0_jjj --------------------------
	.section	.text._Z6monkeyPyPjyS0_S0_jjj,"ax",@progbits
	.align	128
        .global         _Z6monkeyPyPjyS0_S0_jjj
        .type           _Z6monkeyPyPjyS0_S0_jjj,@function
        .size           _Z6monkeyPyPjyS0_S0_jjj,(.L_x_16 - _Z6monkeyPyPjyS0_S0_jjj)
        .other          _Z6monkeyPyPjyS0_S0_jjj,@"STO_CUDA_ENTRY STV_DEFAULT"
_Z6monkeyPyPjyS0_S0_jjj:
.text._Z6monkeyPyPjyS0_S0_jjj:
[----:B------:R-:W-:Y:S08]  /*0000*/  LDC R1, c[0x0][0x37c] ;  /* 0x0000df00ff017b82 */ /* 0x000ff00000000800 */
[----:B------:R-:W0:Y:S01]  /*0010*/  LDC.64 R2, c[0x0][0x3a0] ;  /* 0x0000e800ff027b82 */ /* 0x000e220000000a00 */
[----:B------:R-:W0:Y:S02]  /*0020*/  LDCU.64 UR6, c[0x0][0x358] ;  /* 0x00006b00ff0677ac */ /* 0x000e240008000a00 */
[----:B0-----:R-:W2:Y:S02]  /*0030*/  LDG.E R2, desc[UR6][R2.64] ;  /* 0x0000000602027981 */ /* 0x001ea4000c1e1900 */
[----:B--2---:R-:W-:-:S13]  /*0040*/  ISETP.NE.AND P0, PT, R2, RZ, PT ;  /* 0x000000ff0200720c */ /* 0x004fda0003f05270 */
[----:B------:R-:W-:Y:S05]  /*0050*/  @P0 EXIT ;  /* 0x000000000000094d */ /* 0x000fea0003800000 */
[----:B------:R-:W0:Y:S01]  /*0060*/  S2R R0, SR_TID.X ;  /* 0x0000000000007919 */ /* 0x000e220000002100 */
[----:B------:R-:W0:Y:S01]  /*0070*/  S2UR UR4, SR_CTAID.X ;  /* 0x00000000000479c3 */ /* 0x000e220000002500 */
[----:B------:R-:W1:Y:S07]  /*0080*/  LDCU UR5, c[0x0][0x3b0] ;  /* 0x00007600ff0577ac */ /* 0x000e6e0008000800 */
[----:B------:R-:W0:Y:S02]  /*0090*/  LDC R3, c[0x0][0x360] ;  /* 0x0000d800ff037b82 */ /* 0x000e240000000800 */
[----:B0-----:R-:W-:-:S05]  /*00a0*/  IMAD R0, R3, UR4, R0 ;  /* 0x0000000403007c24 */ /* 0x001fca000f8e0200 */
[----:B-1----:R-:W-:-:S13]  /*00b0*/  ISETP.GE.U32.AND P0, PT, R0, UR5, PT ;  /* 0x0000000500007c0c */ /* 0x002fda000bf06070 */
[----:B------:R-:W-:Y:S05]  /*00c0*/  @P0 EXIT ;  /* 0x000000000000094d */ /* 0x000fea0003800000 */
[----:B------:R-:W0:Y:S02]  /*00d0*/  LDCU UR4, c[0x0][0x3a8] ;  /* 0x00007500ff0477ac */ /* 0x000e240008000800 */
[----:B0-----:R-:W-:-:S09]  /*00e0*/  UISETP.NE.AND UP0, UPT, UR4, URZ, UPT ;  /* 0x000000ff0400728c */ /* 0x001fd2000bf05270 */
[----:B------:R-:W-:Y:S05]  /*00f0*/  BRA.U !UP0, `(.L_x_0) ;  /* 0x0000000508e87547 */ /* 0x000fea000b800000 */
[----:B------:R-:W0:Y:S01]  /*0100*/  LDCU UR4, c[0x0][0x370] ;  /* 0x00006e00ff0477ac */ /* 0x000e220008000800 */
[----:B------:R-:W1:Y:S01]  /*0110*/  LDCU UR9, c[0x0][0x3a8] ;  /* 0x00007500ff0977ac */ /* 0x000e620008000800 */
[----:B------:R-:W2:Y:S01]  /*0120*/  LDCU UR8, c[0x0][0x3ac] ;  /* 0x00007580ff0877ac */ /* 0x000ea20008000800 */
[----:B0-----:R-:W-:-:S07]  /*0130*/  IMAD R3, R3, UR4, RZ ;  /* 0x0000000403037c24 */ /* 0x001fce000f8e02ff */
.L_x_13:
[----:B------:R-:W0:Y:S01]  /*0140*/  LDC.64 R4, c[0x0][0x388] ;  /* 0x0000e200ff047b82 */ /* 0x000e220000000a00 */
[----:B------:R-:W3:Y:S01]  /*0150*/  LDCU.64 UR4, c[0x0][0x390] ;  /* 0x00007200ff0477ac */ /* 0x000ee20008000a00 */
[----:B0-----:R-:W-:-:S06]  /*0160*/  IMAD.WIDE.U32 R4, R0, 0x4, R4 ;  /* 0x0000000400047825 */ /* 0x001fcc00078e0004 */
[----:B------:R-:W3:Y:S01]  /*0170*/  LDG.E R4, desc[UR6][R4.64] ;  /* 0x0000000604047981 */ /* 0x000ee2000c1e1900 */
[----:B------:R-:W-:Y:S01]  /*0180*/  BSSY.RECONVERGENT B0, `(.L_x_1) ;  /* 0x0000045000007945 */ /* 0x000fe20003800200 */
[----:B------:R-:W-:Y:S01]  /*0190*/  IMAD.MOV.U32 R2, RZ, RZ, RZ ;  /* 0x000000ffff027224 */ /* 0x000fe200078e00ff */
[----:B---3--:R-:W-:-:S05]  /*01a0*/  IADD3 R6, P0, PT, R4, UR4, RZ ;  /* 0x0000000404067c10 */ /* 0x008fca000ff1e0ff */
[----:B------:R-:W-:-:S08]  /*01b0*/  IMAD.X R7, RZ, RZ, UR5, P0 ;  /* 0x00000005ff077e24 */ /* 0x000fd000080e06ff */
.L_x_9:
[----:B--2---:R-:W-:Y:S01]  /*01c0*/  IADD3 R6, P0, PT, R6, -UR8, RZ ;  /* 0x8000000806067c10 */ /* 0x004fe2000ff1e0ff */
[----:B0-----:R-:W0:Y:S01]  /*01d0*/  LDC R4, c[0x0][0x3a8] ;  /* 0x0000ea00ff047b82 */ /* 0x001e220000000800 */
[----:B------:R-:W-:Y:S01]  /*01e0*/  BSSY.RECONVERGENT B1, `(.L_x_2) ;  /* 0x000001d000017945 */ /* 0x000fe20003800200 */
[----:B------:R-:W-:Y:S01]  /*01f0*/  HFMA2 R5, -RZ, RZ, 0, 0 ;  /* 0x00000000ff057431 */ /* 0x000fe200000001ff */
[----:B------:R-:W-:-:S04]  /*0200*/  IADD3.X R7, PT, PT, R7, -0x1, RZ, P0, !PT ;  /* 0xffffffff07077810 */ /* 0x000fc800007fe4ff */
[----:B------:R-:W-:-:S13]  /*0210*/  ISETP.NE.U32.AND P2, PT, R7, RZ, PT ;  /* 0x000000ff0700720c */ /* 0x000fda0003f45070 */
[----:B------:R-:W-:Y:S05]  /*0220*/  @P2 BRA `(.L_x_3) ;  /* 0x0000000000502947 */ /* 0x000fea0003800000 */
[----:B-1----:R-:W1:Y:S01]  /*0230*/  I2F.U32.RP R10, UR9 ;  /* 0x00000009000a7d06 */ /* 0x002e620008209000 */
[----:B------:R-:W-:-:S07]  /*0240*/  ISETP.NE.U32.AND P1, PT, RZ, UR9, PT ;  /* 0x00000009ff007c0c */ /* 0x000fce000bf25070 */
[----:B-1----:R-:W1:Y:S02]  /*0250*/  MUFU.RCP R10, R10 ;  /* 0x0000000a000a7308 */ /* 0x002e640000001000 */
[----:B-1----:R-:W-:-:S06]  /*0260*/  VIADD R8, R10, 0xffffffe ;  /* 0x0ffffffe0a087836 */ /* 0x002fcc0000000000 */
[----:B------:R1:W2:Y:S02]  /*0270*/  F2I.FTZ.U32.TRUNC.NTZ R9, R8 ;  /* 0x0000000800097305 */ /* 0x0002a4000021f000 */
[----:B-1----:R-:W-:Y:S01]  /*0280*/  MOV R8, RZ ;  /* 0x000000ff00087202 */ /* 0x002fe20000000f00 */
[----:B--2---:R-:W-:-:S04]  /*0290*/  IMAD.MOV R11, RZ, RZ, -R9 ;  /* 0x000000ffff0b7224 */ /* 0x004fc800078e0a09 */
[----:B------:R-:W-:-:S04]  /*02a0*/  IMAD R11, R11, UR9, RZ ;  /* 0x000000090b0b7c24 */ /* 0x000fc8000f8e02ff */
[----:B------:R-:W-:-:S06]  /*02b0*/  IMAD.HI.U32 R9, R9, R11, R8 ;  /* 0x0000000b09097227 */ /* 0x000fcc00078e0008 */
[----:B------:R-:W-:-:S04]  /*02c0*/  IMAD.HI.U32 R9, R9, R6, RZ ;  /* 0x0000000609097227 */ /* 0x000fc800078e00ff */
[----:B------:R-:W-:-:S04]  /*02d0*/  IMAD.MOV R9, RZ, RZ, -R9 ;  /* 0x000000ffff097224 */ /* 0x000fc800078e0a09 */
[----:B------:R-:W-:-:S05]  /*02e0*/  IMAD R9, R9, UR9, R6 ;  /* 0x0000000909097c24 */ /* 0x000fca000f8e0206 */
[----:B------:R-:W-:-:S13]  /*02f0*/  ISETP.GE.U32.AND P0, PT, R9, UR9, PT ;  /* 0x0000000909007c0c */ /* 0x000fda000bf06070 */
[----:B------:R-:W-:-:S05]  /*0300*/  @P0 VIADD R9, R9, -UR9 ;  /* 0x8000000909090c36 */ /* 0x000fca0008000000 */
[----:B------:R-:W-:-:S13]  /*0310*/  ISETP.GE.U32.AND P0, PT, R9, UR9, PT ;  /* 0x0000000909007c0c */ /* 0x000fda000bf06070 */
[----:B------:R-:W-:Y:S02]  /*0320*/  @P0 IADD3 R9, PT, PT, R9, -UR9, RZ ;  /* 0x8000000909090c10 */ /* 0x000fe4000fffe0ff */
[----:B------:R-:W-:-:S04]  /*0330*/  @!P1 LOP3.LUT R9, RZ, UR9, RZ, 0x33, !PT ;  /* 0x00000009ff099c12 */ /* 0x000fc8000f8e33ff */
[----:B------:R-:W-:-:S04]  /*0340*/  ISETP.NE.U32.AND P0, PT, R9, RZ, PT ;  /* 0x000000ff0900720c */ /* 0x000fc80003f05070 */
[----:B------:R-:W-:Y:S01]  /*0350*/  ISETP.NE.AND.EX P0, PT, RZ, RZ, PT, P0 ;  /* 0x000000ffff00720c */ /* 0x000fe20003f05300 */
[----:B------:R-:W-:-:S12]  /*0360*/  BRA `(.L_x_4) ;  /* 0x0000000000107947 */ /* 0x000fd80003800000 */
.L_x_3:
[----:B------:R-:W-:-:S07]  /*0370*/  MOV R10, 0x390 ;  /* 0x00000390000a7802 */ /* 0x000fce0000000f00 */
[----:B01----:R-:W-:Y:S05]  /*0380*/  CALL.REL.NOINC `($__internal_1_$__cuda_sm20_rem_u64) ;  /* 0x0000000800747944 */ /* 0x003fea0003c00000 */
[----:B------:R-:W-:-:S04]  /*0390*/  ISETP.NE.U32.AND P0, PT, R8, RZ, PT ;  /* 0x000000ff0800720c */ /* 0x000fc80003f05070 */
[----:B------:R-:W-:-:S13]  /*03a0*/  ISETP.NE.AND.EX P0, PT, R9, RZ, PT, P0 ;  /* 0x000000ff0900720c */ /* 0x000fda0003f05300 */
.L_x_4:
[----:B------:R-:W-:Y:S05]  /*03b0*/  BSYNC.RECONVERGENT B1 ;  /* 0x0000000000017941 */ /* 0x000fea0003800200 */
.L_x_2:
[----:B------:R-:W-:Y:S05]  /*03c0*/  @P0 BRA `(.L_x_5) ;  /* 0x0000000000800947 */ /* 0x000fea0003800000 */
[----:B------:R-:W-:Y:S04]  /*03d0*/  BSSY.RECONVERGENT B1, `(.L_x_6) ;  /* 0x000001a000017945 */ /* 0x000fe80003800200 */
[----:B------:R-:W-:Y:S05]  /*03e0*/  @P2 BRA `(.L_x_7) ;  /* 0x0000000000502947 */ /* 0x000fea0003800000 */
[----:B------:R-:W1:Y:S01]  /*03f0*/  I2F.U32.RP R10, UR9 ;  /* 0x00000009000a7d06 */ /* 0x000e620008209000 */
        /* <DEDUP_REMOVED lines=12> */
[----:B------:R-:W-:Y:S01]  /*04c0*/  @P0 VIADD R9, R9, -UR9 ;  /* 0x8000000909090c36 */ /* 0x000fe20008000000 */
[----:B------:R-:W-:-:S04]  /*04d0*/  @P0 IADD3 R8, PT, PT, R8, 0x1, RZ ;  /* 0x0000000108080810 */ /* 0x000fc80007ffe0ff */
[----:B------:R-:W-:Y:S01]  /*04e0*/  ISETP.GE.U32.AND P1, PT, R9, UR9, PT ;  /* 0x0000000909007c0c */ /* 0x000fe2000bf26070 */
[----:B------:R-:W-:-:S12]  /*04f0*/  IMAD.MOV.U32 R9, RZ, RZ, RZ ;  /* 0x000000ffff097224 */ /* 0x000fd800078e00ff */
[----:B------:R-:W-:Y:S01]  /*0500*/  @P1 VIADD R8, R8, 0x1 ;  /* 0x0000000108081836 */ /* 0x000fe20000000000 */
[----:B------:R-:W-:Y:S01]  /*0510*/  @!P2 LOP3.LUT R8, RZ, UR9, RZ, 0x33, !PT ;  /* 0x00000009ff08ac12 */ /* 0x000fe2000f8e33ff */
[----:B------:R-:W-:Y:S06]  /*0520*/  BRA `(.L_x_8) ;  /* 0x0000000000107947 */ /* 0x000fec0003800000 */
.L_x_7:
[----:B------:R-:W-:-:S07]  /*0530*/  MOV R8, 0x550 ;  /* 0x0000055000087802 */ /* 0x000fce0000000f00 */
[----:B0-----:R-:W-:Y:S05]  /*0540*/  CALL.REL.NOINC `($__internal_0_$__cuda_sm20_div_u64) ;  /* 0x0000000000fc7944 */ /* 0x001fea0003c00000 */
[----:B------:R-:W-:Y:S01]  /*0550*/  MOV R8, R10 ;  /* 0x0000000a00087202 */ /* 0x000fe20000000f00 */
[----:B------:R-:W-:-:S07]  /*0560*/  IMAD.MOV.U32 R9, RZ, RZ, R11 ;  /* 0x000000ffff097224 */ /* 0x000fce00078e000b */
.L_x_8:
[----:B------:R-:W-:Y:S05]  /*0570*/  BSYNC.RECONVERGENT B1 ;  /* 0x0000000000017941 */ /* 0x000fea0003800200 */
.L_x_6:
[----:B------:R-:W-:Y:S01]  /*0580*/  VIADD R2, R2, 0x1 ;  /* 0x0000000102027836 */ /* 0x000fe20000000000 */
[----:B------:R-:W-:-:S04]  /*0590*/  IADD3 R6, P1, PT, -R8, R6, RZ ;  /* 0x0000000608067210 */ /* 0x000fc80007f3e1ff */
[----:B------:R-:W-:Y:S02]  /*05a0*/  ISETP.NE.AND P0, PT, R2, UR9, PT ;  /* 0x0000000902007c0c */ /* 0x000fe4000bf05270 */
[----:B------:R-:W-:-:S11]  /*05b0*/  IADD3.X R7, PT, PT, ~R9, R7, RZ, P1, !PT ;  /* 0x0000000709077210 */ /* 0x000fd60000ffe5ff */
[----:B------:R-:W-:Y:S05]  /*05c0*/  @P0 BRA `(.L_x_9) ;  /* 0xfffffff800fc0947 */ /* 0x000fea000383ffff */
.L_x_5:
[----:B------:R-:W-:Y:S05]  /*05d0*/  BSYNC.RECONVERGENT B0 ;  /* 0x0000000000007941 */ /* 0x000fea0003800200 */
.L_x_1:
[----:B------:R-:W1:Y:S01]  /*05e0*/  LDCU.64 UR4, c[0x0][0x380] ;  /* 0x00007000ff0477ac */ /* 0x000e620008000a00 */
[----:B------:R-:W-:Y:S01]  /*05f0*/  BSSY.RECONVERGENT B0, `(.L_x_10) ;  /* 0x000001f000007945 */ /* 0x000fe20003800200 */
[----:B-1----:R-:W-:-:S04]  /*0600*/  LEA R8, P0, R0, UR4, 0x3 ;  /* 0x0000000400087c11 */ /* 0x002fc8000f8018ff */
[----:B------:R-:W-:Y:S02]  /*0610*/  LEA.HI.X R9, R0, UR5, RZ, 0x3, P0 ;  /* 0x0000000500097c11 */ /* 0x000fe400080f1cff */
[----:B------:R-:W-:-:S03]  /*0620*/  ISETP.NE.U32.AND P0, PT, R7, RZ, PT ;  /* 0x000000ff0700720c */ /* 0x000fc60003f05070 */
[----:B------:R1:W-:Y:S10]  /*0630*/  STG.E.64 desc[UR6][R8.64], R6 ;  /* 0x0000000608007986 */ /* 0x0003f4000c101b06 */
[----:B------:R-:W-:Y:S05]  /*0640*/  @P0 BRA `(.L_x_11) ;  /* 0x0000000000540947 */ /* 0x000fea0003800000 */
[----:B------:R-:W1:Y:S02]  /*0650*/  LDCU UR4, c[0x0][0x3a8] ;  /* 0x00007500ff0477ac */ /* 0x000e640008000800 */
[----:B-1----:R-:W1:Y:S01]  /*0660*/  I2F.U32.RP R7, UR4 ;  /* 0x0000000400077d06 */ /* 0x002e620008209000 */
[----:B------:R-:W-:-:S07]  /*0670*/  ISETP.NE.U32.AND P1, PT, RZ, UR4, PT ;  /* 0x00000004ff007c0c */ /* 0x000fce000bf25070 */
[----:B-1----:R-:W0:Y:S02]  /*0680*/  MUFU.RCP R7, R7 ;  /* 0x0000000700077308 */ /* 0x002e240000001000 */
[----:B0-----:R-:W-:-:S06]  /*0690*/  VIADD R4, R7, 0xffffffe ;  /* 0x0ffffffe07047836 */ /* 0x001fcc0000000000 */
[----:B------:R0:W1:Y:S02]  /*06a0*/  F2I.FTZ.U32.TRUNC.NTZ R5, R4 ;  /* 0x0000000400057305 */ /* 0x000064000021f000 */
[----:B0-----:R-:W-:Y:S02]  /*06b0*/  HFMA2 R4, -RZ, RZ, 0, 0 ;  /* 0x00000000ff047431 */ /* 0x001fe400000001ff */
[----:B-1----:R-:W-:-:S04]  /*06c0*/  IMAD.MOV R9, RZ, RZ, -R5 ;  /* 0x000000ffff097224 */ /* 0x002fc800078e0a05 */
        /* <DEDUP_REMOVED lines=13> */
.L_x_11:
[----:B------:R-:W-:-:S07]  /*07a0*/  MOV R10, 0x7c0 ;  /* 0x000007c0000a7802 */ /* 0x000fce0000000f00 */
[----:B01----:R-:W-:Y:S05]  /*07b0*/  CALL.REL.NOINC `($__internal_1_$__cuda_sm20_rem_u64) ;  /* 0x0000000400687944 */ /* 0x003fea0003c00000 */
[----:B------:R-:W-:-:S04]  /*07c0*/  ISETP.NE.U32.AND P0, PT, R8, RZ, PT ;  /* 0x000000ff0800720c */ /* 0x000fc80003f05070 */
[----:B------:R-:W-:-:S13]  /*07d0*/  ISETP.NE.AND.EX P0, PT, R9, RZ, PT, P0 ;  /* 0x000000ff0900720c */ /* 0x000fda0003f05300 */
.L_x_12:
[----:B------:R-:W-:Y:S05]  /*07e0*/  BSYNC.RECONVERGENT B0 ;  /* 0x0000000000007941 */ /* 0x000fea0003800200 */
.L_x_10:
[----:B------:R-:W0:Y:S01]  /*07f0*/  @!P0 LDC.64 R4, c[0x0][0x398] ;  /* 0x0000e600ff048b82 */ /* 0x000e220000000a00 */
[----:B------:R-:W1:Y:S01]  /*0800*/  LDCU UR4, c[0x0][0x3b0] ;  /* 0x00007600ff0477ac */ /* 0x000e620008000800 */
[----:B------:R-:W-:-:S06]  /*0810*/  @!P0 IMAD.MOV.U32 R9, RZ, RZ, 0x1 ;  /* 0x00000001ff098424 */ /* 0x000fcc00078e00ff */
[----:B------:R-:W2:Y:S01]  /*0820*/  @!P0 LDC.64 R6, c[0x0][0x3a0] ;  /* 0x0000e800ff068b82 */ /* 0x000ea20000000a00 */
[----:B0-----:R-:W-:Y:S01]  /*0830*/  @!P0 IMAD.WIDE.U32 R4, R0, 0x4, R4 ;  /* 0x0000000400048825 */ /* 0x001fe200078e0004 */
[----:B--2---:R-:W-:Y:S04]  /*0840*/  @!P0 STG.E desc[UR6][R6.64], R9 ;  /* 0x0000000906008986 */ /* 0x004fe8000c101906 */
[----:B------:R0:W-:Y:S02]  /*0850*/  @!P0 STG.E desc[UR6][R4.64], R0 ;  /* 0x0000000004008986 */ /* 0x0001e4000c101906 */
[----:B0-----:R-:W-:-:S05]  /*0860*/  IMAD.IADD R0, R3, 0x1, R0 ;  /* 0x0000000103007824 */ /* 0x001fca00078e0200 */
[----:B-1----:R-:W-:-:S13]  /*0870*/  ISETP.GE.U32.AND P0, PT, R0, UR4, PT ;  /* 0x0000000400007c0c */ /* 0x002fda000bf06070 */
[----:B------:R-:W-:Y:S05]  /*0880*/  @!P0 BRA `(.L_x_13) ;  /* 0xfffffff8002c8947 */ /* 0x000fea000383ffff */
[----:B------:R-:W-:Y:S05]  /*0890*/  EXIT ;  /* 0x000000000000794d */ /* 0x000fea0003800000 */
.L_x_0:
[----:B------:R-:W0:Y:S01]  /*08a0*/  LDC.64 R2, c[0x0][0x388] ;  /* 0x0000e200ff027b82 */ /* 0x000e220000000a00 */
[----:B------:R-:W1:Y:S07]  /*08b0*/  LDCU.64 UR4, c[0x0][0x390] ;  /* 0x00007200ff0477ac */ /* 0x000e6e0008000a00 */
[----:B------:R-:W2:Y:S01]  /*08c0*/  LDC.64 R4, c[0x0][0x380] ;  /* 0x0000e000ff047b82 */ /* 0x000ea20000000a00 */
[----:B0-----:R-:W-:-:S06]  /*08d0*/  IMAD.WIDE.U32 R2, R0, 0x4, R2 ;  /* 0x0000000400027825 */ /* 0x001fcc00078e0002 */
[----:B------:R-:W1:Y:S01]  /*08e0*/  LDG.E R2, desc[UR6][R2.64] ;  /* 0x0000000602027981 */ /* 0x000e62000c1e1900 */
[----:B--2---:R-:W-:Y:S01]  /*08f0*/  IMAD.WIDE.U32 R4, R0, 0x8, R4 ;  /* 0x0000000800047825 */ /* 0x004fe200078e0004 */
[----:B-1----:R-:W-:-:S04]  /*0900*/  IADD3 R6, P0, PT, R2, UR4, RZ ;  /* 0x0000000402067c10 */ /* 0x002fc8000ff1e0ff */
[----:B------:R-:W-:-:S05]  /*0910*/  IADD3.X R7, PT, PT, RZ, UR5, RZ, P0, !PT ;  /* 0x00000005ff077c10 */ /* 0x000fca00087fe4ff */
[----:B------:R-:W-:Y:S01]  /*0920*/  STG.E.64 desc[UR6][R4.64], R6 ;  /* 0x0000000604007986 */ /* 0x000fe2000c101b06 */
[----:B------:R-:W-:Y:S05]  /*0930*/  EXIT ;  /* 0x000000000000794d */ /* 0x000fea0003800000 */
        .weak           $__internal_0_$__cuda_sm20_div_u64
        .type           $__internal_0_$__cuda_sm20_div_u64,@function
        .size           $__internal_0_$__cuda_sm20_div_u64,($__internal_1_$__cuda_sm20_rem_u64 - $__internal_0_$__cuda_sm20_div_u64)
$__internal_0_$__cuda_sm20_div_u64:
[----:B------:R-:W0:Y:S01]  /*0940*/  LDCU UR4, c[0x0][0x3a8] ;  /* 0x00007500ff0477ac */ /* 0x000e220008000800 */
[----:B------:R-:W-:Y:S02]  /*0950*/  UMOV UR5, URZ ;  /* 0x000000ff00057c82 */ /* 0x000fe40008000000 */
[----:B0-----:R-:W0:Y:S08]  /*0960*/  I2F.U64.RP R9, UR4 ;  /* 0x0000000400097d12 */ /* 0x001e300008309000 */
[----:B0-----:R-:W0:Y:S02]  /*0970*/  MUFU.RCP R9, R9 ;  /* 0x0000000900097308 */ /* 0x001e240000001000 */
[----:B0-----:R-:W-:-:S06]  /*0980*/  VIADD R10, R9, 0x1ffffffe ;  /* 0x1ffffffe090a7836 */ /* 0x001fcc0000000000 */
[----:B------:R-:W0:Y:S02]  /*0990*/  F2I.U64.TRUNC R10, R10 ;  /* 0x0000000a000a7311 */ /* 0x000e24000020d800 */
[----:B0-----:R-:W-:-:S04]  /*09a0*/  IMAD.WIDE.U32 R12, R10, UR4, RZ ;  /* 0x000000040a0c7c25 */ /* 0x001fc8000f8e00ff */
[----:B------:R-:W-:Y:S01]  /*09b0*/  IMAD R13, R11, UR4, R13 ;  /* 0x000000040b0d7c24 */ /* 0x000fe2000f8e020d */
[----:B------:R-:W-:-:S05]  /*09c0*/  IADD3 R15, P0, PT, RZ, -R12, RZ ;  /* 0x8000000cff0f7210 */ /* 0x000fca0007f1e0ff */
[----:B------:R-:W-:-:S04]  /*09d0*/  IMAD.HI.U32 R12, R10, R15, RZ ;  /* 0x0000000f0a0c7227 */ /* 0x000fc800078e00ff */
[----:B------:R-:W-:Y:S01]  /*09e0*/  IMAD.X R17, RZ, RZ, ~R13, P0 ;  /* 0x000000ffff117224 */ /* 0x000fe200000e0e0d */
[----:B------:R-:W-:-:S03]  /*09f0*/  MOV R13, R10 ;  /* 0x0000000a000d7202 */ /* 0x000fc60000000f00 */
[-C--:B------:R-:W-:Y:S02]  /*0a00*/  IMAD R19, R11, R17.reuse, RZ ;  /* 0x000000110b137224 */ /* 0x080fe400078e02ff */
[----:B------:R-:W-:-:S04]  /*0a10*/  IMAD.WIDE.U32 R12, P0, R10, R17, R12 ;  /* 0x000000110a0c7225 */ /* 0x000fc8000780000c */
[----:B------:R-:W-:-:S04]  /*0a20*/  IMAD.HI.U32 R9, R11, R17, RZ ;  /* 0x000000110b097227 */ /* 0x000fc800078e00ff */
[----:B------:R-:W-:-:S04]  /*0a30*/  IMAD.HI.U32 R12, P1, R11, R15, R12 ;  /* 0x0000000f0b0c7227 */ /* 0x000fc8000782000c */
[----:B------:R-:W-:Y:S01]  /*0a40*/  IMAD.X R9, R9, 0x1, R11, P0 ;  /* 0x0000000109097824 */ /* 0x000fe200000e060b */
[----:B------:R-:W-:-:S04]  /*0a50*/  IADD3 R13, P2, PT, R19, R12, RZ ;  /* 0x0000000c130d7210 */ /* 0x000fc80007f5e0ff */
[----:B------:R-:W-:Y:S01]  /*0a60*/  IADD3.X R9, PT, PT, RZ, RZ, R9, P2, P1 ;  /* 0x000000ffff097210 */ /* 0x000fe200017e2409 */
[----:B------:R-:W-:-:S03]  /*0a70*/  IMAD.WIDE.U32 R10, R13, UR4, RZ ;  /* 0x000000040d0a7c25 */ /* 0x000fc6000f8e00ff */
[----:B------:R-:W-:Y:S01]  /*0a80*/  IADD3 R15, P0, PT, RZ, -R10, RZ ;  /* 0x8000000aff0f7210 */ /* 0x000fe20007f1e0ff */
[----:B------:R-:W-:Y:S02]  /*0a90*/  IMAD R10, R9, UR4, R11 ;  /* 0x00000004090a7c24 */ /* 0x000fe4000f8e020b */
[----:B------:R-:W-:Y:S02]  /*0aa0*/  IMAD.MOV.U32 R11, RZ, RZ, RZ ;  /* 0x000000ffff0b7224 */ /* 0x000fe400078e00ff */
[----:B------:R-:W-:-:S04]  /*0ab0*/  IMAD.HI.U32 R12, R13, R15, RZ ;  /* 0x0000000f0d0c7227 */ /* 0x000fc800078e00ff */
[----:B------:R-:W-:-:S04]  /*0ac0*/  IMAD.X R10, RZ, RZ, ~R10, P0 ;  /* 0x000000ffff0a7224 */ /* 0x000fc800000e0e0a */
[----:B------:R-:W-:-:S04]  /*0ad0*/  IMAD.WIDE.U32 R12, P0, R13, R10, R12 ;  /* 0x0000000a0d0c7225 */ /* 0x000fc8000780000c */
[C---:B------:R-:W-:Y:S02]  /*0ae0*/  IMAD R14, R9.reuse, R10, RZ ;  /* 0x0000000a090e7224 */ /* 0x040fe400078e02ff */
[----:B------:R-:W-:-:S04]  /*0af0*/  IMAD.HI.U32 R13, P1, R9, R15, R12 ;  /* 0x0000000f090d7227 */ /* 0x000fc8000782000c */
[----:B------:R-:W-:Y:S01]  /*0b00*/  IMAD.HI.U32 R10, R9, R10, RZ ;  /* 0x0000000a090a7227 */ /* 0x000fe200078e00ff */
[----:B------:R-:W-:-:S04]  /*0b10*/  IADD3 R13, P2, PT, R14, R13, RZ ;  /* 0x0000000d0e0d7210 */ /* 0x000fc80007f5e0ff */
[----:B------:R-:W-:Y:S01]  /*0b20*/  IADD3.X R9, PT, PT, R10, R9, RZ, P0, !PT ;  /* 0x000000090a097210 */ /* 0x000fe200007fe4ff */
[----:B------:R-:W-:-:S03]  /*0b30*/  IMAD.HI.U32 R10, R13, R6, RZ ;  /* 0x000000060d0a7227 */ /* 0x000fc600078e00ff */
[----:B------:R-:W-:Y:S01]  /*0b40*/  IADD3.X R9, PT, PT, RZ, RZ, R9, P2, P1 ;  /* 0x000000ffff097210 */ /* 0x000fe200017e2409 */
[----:B------:R-:W-:-:S04]  /*0b50*/  IMAD.WIDE.U32 R10, R13, R7, R10 ;  /* 0x000000070d0a7225 */ /* 0x000fc800078e000a */
[C---:B------:R-:W-:Y:S02]  /*0b60*/  IMAD R13, R9.reuse, R7, RZ ;  /* 0x00000007090d7224 */ /* 0x040fe400078e02ff */
[----:B------:R-:W-:-:S04]  /*0b70*/  IMAD.HI.U32 R10, P0, R9, R6, R10 ;  /* 0x00000006090a7227 */ /* 0x000fc8000780000a */
[----:B------:R-:W-:Y:S01]  /*0b80*/  IMAD.HI.U32 R9, R9, R7, RZ ;  /* 0x0000000709097227 */ /* 0x000fe200078e00ff */
[----:B------:R-:W-:-:S03]  /*0b90*/  IADD3 R12, P1, PT, R13, R10, RZ ;  /* 0x0000000a0d0c7210 */ /* 0x000fc60007f3e0ff */
[----:B------:R-:W-:Y:S01]  /*0ba0*/  IMAD.X R9, RZ, RZ, R9, P0 ;  /* 0x000000ffff097224 */ /* 0x000fe200000e0609 */
[C---:B------:R-:W-:Y:S01]  /*0bb0*/  IADD3 R13, P2, PT, R12.reuse, 0x1, RZ ;  /* 0x000000010c0d7810 */ /* 0x040fe20007f5e0ff */
[----:B------:R-:W-:-:S03]  /*0bc0*/  IMAD.WIDE.U32 R10, R12, UR4, RZ ;  /* 0x000000040c0a7c25 */ /* 0x000fc6000f8e00ff */
[----:B------:R-:W-:Y:S02]  /*0bd0*/  IADD3.X R9, PT, PT, RZ, R9, RZ, P1, !PT ;  /* 0x00000009ff097210 */ /* 0x000fe40000ffe4ff */
[----:B------:R-:W-:-:S03]  /*0be0*/  IADD3 R16, P0, PT, -R10, R6, RZ ;  /* 0x000000060a107210 */ /* 0x000fc60007f1e1ff */
[----:B------:R-:W-:Y:S01]  /*0bf0*/  IMAD R14, R9, UR4, R11 ;  /* 0x00000004090e7c24 */ /* 0x000fe2000f8e020b */
[C---:B------:R-:W-:Y:S01]  /*0c00*/  IADD3 R11, P1, PT, R16.reuse, -UR4, RZ ;  /* 0x80000004100b7c10 */ /* 0x040fe2000ff3e0ff */
[----:B------:R-:W-:Y:S02]  /*0c10*/  IMAD.X R10, RZ, RZ, R9, P2 ;  /* 0x000000ffff0a7224 */ /* 0x000fe400010e0609 */
[----:B------:R-:W-:Y:S01]  /*0c20*/  IMAD.X R15, R7, 0x1, ~R14, P0 ;  /* 0x00000001070f7824 */ /* 0x000fe200000e0e0e */
[----:B------:R-:W-:-:S04]  /*0c30*/  ISETP.GE.U32.AND P0, PT, R16, UR4, PT ;  /* 0x0000000410007c0c */ /* 0x000fc8000bf06070 */
[C---:B------:R-:W-:Y:S02]  /*0c40*/  ISETP.GE.U32.AND.EX P0, PT, R15.reuse, RZ, PT, P0 ;  /* 0x000000ff0f00720c */ /* 0x040fe40003f06100 */
[----:B------:R-:W-:Y:S02]  /*0c50*/  IADD3.X R14, PT, PT, R15, -0x1, RZ, P1, !PT ;  /* 0xffffffff0f0e7810 */ /* 0x000fe40000ffe4ff */
[----:B------:R-:W-:Y:S02]  /*0c60*/  SEL R11, R11, R16, P0 ;  /* 0x000000100b0b7207 */ /* 0x000fe40000000000 */
[----:B------:R-:W-:Y:S02]  /*0c70*/  SEL R13, R13, R12, P0 ;  /* 0x0000000c0d0d7207 */ /* 0x000fe40000000000 */
[----:B------:R-:W-:Y:S02]  /*0c80*/  SEL R14, R14, R15, P0 ;  /* 0x0000000f0e0e7207 */ /* 0x000fe40000000000 */
[----:B------:R-:W-:Y:S01]  /*0c90*/  SEL R12, R10, R9, P0 ;  /* 0x000000090a0c7207 */ /* 0x000fe20000000000 */
[----:B------:R-:W-:Y:S01]  /*0ca0*/  IMAD.MOV.U32 R9, RZ, RZ, 0x0 ;  /* 0x00000000ff097424 */ /* 0x000fe200078e00ff */
[----:B------:R-:W-:-:S02]  /*0cb0*/  ISETP.GE.U32.AND P0, PT, R11, UR4, PT ;  /* 0x000000040b007c0c */ /* 0x000fc4000bf06070 */
[----:B------:R-:W-:Y:S02]  /*0cc0*/  IADD3 R10, P2, PT, R13, 0x1, RZ ;  /* 0x000000010d0a7810 */ /* 0x000fe40007f5e0ff */
[----:B------:R-:W-:Y:S02]  /*0cd0*/  ISETP.NE.U32.AND P1, PT, RZ, UR4, PT ;  /* 0x00000004ff007c0c */ /* 0x000fe4000bf25070 */
[----:B------:R-:W-:Y:S02]  /*0ce0*/  ISETP.GE.U32.AND.EX P0, PT, R14, RZ, PT, P0 ;  /* 0x000000ff0e00720c */ /* 0x000fe40003f06100 */
[----:B------:R-:W-:Y:S02]  /*0cf0*/  IADD3.X R11, PT, PT, RZ, R12, RZ, P2, !PT ;  /* 0x0000000cff0b7210 */ /* 0x000fe400017fe4ff */
[----:B------:R-:W-:Y:S02]  /*0d00*/  ISETP.NE.AND.EX P1, PT, RZ, RZ, PT, P1 ;  /* 0x000000ffff00720c */ /* 0x000fe40003f25310 */
[----:B------:R-:W-:-:S02]  /*0d10*/  SEL R10, R10, R13, P0 ;  /* 0x0000000d0a0a7207 */ /* 0x000fc40000000000 */
[----:B------:R-:W-:Y:S02]  /*0d20*/  SEL R11, R11, R12, P0 ;  /* 0x0000000c0b0b7207 */ /* 0x000fe40000000000 */
[----:B------:R-:W-:Y:S02]  /*0d30*/  SEL R10, R10, 0xffffffff, P1 ;  /* 0xffffffff0a0a7807 */ /* 0x000fe40000800000 */
[----:B------:R-:W-:Y:S01]  /*0d40*/  SEL R11, R11, 0xffffffff, P1 ;  /* 0xffffffff0b0b7807 */ /* 0x000fe20000800000 */
[----:B------:R-:W-:Y:S06]  /*0d50*/  RET.REL.NODEC R8 `(_Z6monkeyPyPjyS0_S0_jjj) ;  /* 0xfffffff008a87950 */ /* 0x000fec0003c3ffff */
        .weak           $__internal_1_$__cuda_sm20_rem_u64
        .type           $__internal_1_$__cuda_sm20_rem_u64,@function
        .size           $__internal_1_$__cuda_sm20_rem_u64,(.L_x_16 - $__internal_1_$__cuda_sm20_rem_u64)
$__internal_1_$__cuda_sm20_rem_u64:
[----:B------:R-:W0:Y:S08]  /*0d60*/  I2F.U64.RP R11, R4 ;  /* 0x00000004000b7312 */ /* 0x000e300000309000 */
[----:B0-----:R-:W0:Y:S02]  /*0d70*/  MUFU.RCP R11, R11 ;  /* 0x0000000b000b7308 */ /* 0x001e240000001000 */
[----:B0-----:R-:W-:-:S06]  /*0d80*/  VIADD R8, R11, 0x1ffffffe ;  /* 0x1ffffffe0b087836 */ /* 0x001fcc0000000000 */
[----:B------:R-:W0:Y:S02]  /*0d90*/  F2I.U64.TRUNC R8, R8 ;  /* 0x0000000800087311 */ /* 0x000e24000020d800 */
[----:B0-----:R-:W-:-:S04]  /*0da0*/  IMAD.WIDE.U32 R12, R8, R4, RZ ;  /* 0x00000004080c7225 */ /* 0x001fc800078e00ff */
[----:B------:R-:W-:Y:S01]  /*0db0*/  IMAD R13, R8, R5, R13 ;  /* 0x00000005080d7224 */ /* 0x000fe200078e020d */
[----:B------:R-:W-:-:S03]  /*0dc0*/  IADD3 R15, P0, PT, RZ, -R12, RZ ;  /* 0x8000000cff0f7210 */ /* 0x000fc60007f1e0ff */
[----:B------:R-:W-:Y:S02]  /*0dd0*/  IMAD R13, R9, R4, R13 ;  /* 0x00000004090d7224 */ /* 0x000fe400078e020d */
[----:B------:R-:W-:-:S03]  /*0de0*/  IMAD.HI.U32 R12, R8, R15, RZ ;  /* 0x0000000f080c7227 */ /* 0x000fc600078e00ff */
[----:B------:R-:W-:Y:S01]  /*0df0*/  IADD3.X R17, PT, PT, RZ, ~R13, RZ, P0, !PT ;  /* 0x8000000dff117210 */ /* 0x000fe200007fe4ff */
[----:B------:R-:W-:-:S04]  /*0e00*/  IMAD.MOV.U32 R13, RZ, RZ, R8 ;  /* 0x000000ffff0d7224 */ /* 0x000fc800078e0008 */
[----:B------:R-:W-:-:S04]  /*0e10*/  IMAD.WIDE.U32 R12, P0, R8, R17, R12 ;  /* 0x00000011080c7225 */ /* 0x000fc8000780000c */
[C---:B------:R-:W-:Y:S02]  /*0e20*/  IMAD R19, R9.reuse, R17, RZ ;  /* 0x0000001109137224 */ /* 0x040fe400078e02ff */
[----:B------:R-:W-:-:S04]  /*0e30*/  IMAD.HI.U32 R12, P1, R9, R15, R12 ;  /* 0x0000000f090c7227 */ /* 0x000fc8000782000c */
[----:B------:R-:W-:Y:S01]  /*0e40*/  IMAD.HI.U32 R11, R9, R17, RZ ;  /* 0x00000011090b7227 */ /* 0x000fe200078e00ff */
[----:B------:R-:W-:-:S03]  /*0e50*/  IADD3 R13, P3, PT, R19, R12, RZ ;  /* 0x0000000c130d7210 */ /* 0x000fc60007f7e0ff */
[----:B------:R-:W-:Y:S02]  /*0e60*/  IMAD.X R11, R11, 0x1, R9, P0 ;  /* 0x000000010b0b7824 */ /* 0x000fe400000e0609 */
[----:B------:R-:W-:-:S03]  /*0e70*/  IMAD.WIDE.U32 R8, R13, R4, RZ ;  /* 0x000000040d087225 */ /* 0x000fc600078e00ff */
[----:B------:R-:W-:Y:S01]  /*0e80*/  IADD3.X R11, PT, PT, RZ, RZ, R11, P3, P1 ;  /* 0x000000ffff0b7210 */ /* 0x000fe20001fe240b */
[----:B------:R-:W-:Y:S01]  /*0e90*/  IMAD R9, R13, R5, R9 ;  /* 0x000000050d097224 */ /* 0x000fe200078e0209 */
[----:B------:R-:W-:-:S03]  /*0ea0*/  IADD3 R15, P0, PT, RZ, -R8, RZ ;  /* 0x80000008ff0f7210 */ /* 0x000fc60007f1e0ff */
[----:B------:R-:W-:Y:S02]  /*0eb0*/  IMAD R9, R11, R4, R9 ;  /* 0x000000040b097224 */ /* 0x000fe400078e0209 */
[----:B------:R-:W-:-:S03]  /*0ec0*/  IMAD.HI.U32 R12, R13, R15, RZ ;  /* 0x0000000f0d0c7227 */ /* 0x000fc600078e00ff */
[----:B------:R-:W-:Y:S01]  /*0ed0*/  IADD3.X R8, PT, PT, RZ, ~R9, RZ, P0, !PT ;  /* 0x80000009ff087210 */ /* 0x000fe200007fe4ff */
[----:B------:R-:W-:-:S04]  /*0ee0*/  IMAD.MOV.U32 R9, RZ, RZ, RZ ;  /* 0x000000ffff097224 */ /* 0x000fc800078e00ff */
[----:B------:R-:W-:-:S04]  /*0ef0*/  IMAD.WIDE.U32 R12, P0, R13, R8, R12 ;  /* 0x000000080d0c7225 */ /* 0x000fc8000780000c */
[C---:B------:R-:W-:Y:S02]  /*0f00*/  IMAD R14, R11.reuse, R8, RZ ;  /* 0x000000080b0e7224 */ /* 0x040fe400078e02ff */
[----:B------:R-:W-:-:S04]  /*0f10*/  IMAD.HI.U32 R13, P1, R11, R15, R12 ;  /* 0x0000000f0b0d7227 */ /* 0x000fc8000782000c */
[----:B------:R-:W-:Y:S01]  /*0f20*/  IMAD.HI.U32 R8, R11, R8, RZ ;  /* 0x000000080b087227 */ /* 0x000fe200078e00ff */
[----:B------:R-:W-:-:S03]  /*0f30*/  IADD3 R13, P3, PT, R14, R13, RZ ;  /* 0x0000000d0e0d7210 */ /* 0x000fc60007f7e0ff */
[----:B------:R-:W-:Y:S02]  /*0f40*/  IMAD.X R11, R8, 0x1, R11, P0 ;  /* 0x00000001080b7824 */ /* 0x000fe400000e060b */
[----:B------:R-:W-:-:S03]  /*0f50*/  IMAD.HI.U32 R8, R13, R6, RZ ;  /* 0x000000060d087227 */ /* 0x000fc600078e00ff */
[----:B------:R-:W-:Y:S01]  /*0f60*/  IADD3.X R11, PT, PT, RZ, RZ, R11, P3, P1 ;  /* 0x000000ffff0b7210 */ /* 0x000fe20001fe240b */
[----:B------:R-:W-:-:S04]  /*0f70*/  IMAD.WIDE.U32 R8, R13, R7, R8 ;  /* 0x000000070d087225 */ /* 0x000fc800078e0008 */
[C---:B------:R-:W-:Y:S02]  /*0f80*/  IMAD R13, R11.reuse, R7, RZ ;  /* 0x000000070b0d7224 */ /* 0x040fe400078e02ff */
[----:B------:R-:W-:-:S04]  /*0f90*/  IMAD.HI.U32 R8, P0, R11, R6, R8 ;  /* 0x000000060b087227 */ /* 0x000fc80007800008 */
[----:B------:R-:W-:Y:S01]  /*0fa0*/  IMAD.HI.U32 R11, R11, R7, RZ ;  /* 0x000000070b0b7227 */ /* 0x000fe200078e00ff */
[----:B------:R-:W-:-:S04]  /*0fb0*/  IADD3 R13, P1, PT, R13, R8, RZ ;  /* 0x000000080d0d7210 */ /* 0x000fc80007f3e0ff */
[----:B------:R-:W-:Y:S01]  /*0fc0*/  IADD3.X R11, PT, PT, R11, RZ, RZ, P0, !PT ;  /* 0x000000ff0b0b7210 */ /* 0x000fe200007fe4ff */
[----:B------:R-:W-:-:S04]  /*0fd0*/  IMAD.WIDE.U32 R8, R13, R4, RZ ;  /* 0x000000040d087225 */ /* 0x000fc800078e00ff */
[----:B------:R-:W-:Y:S02]  /*0fe0*/  IMAD.X R11, RZ, RZ, R11, P1 ;  /* 0x000000ffff0b7224 */ /* 0x000fe400008e060b */
[----:B------:R-:W-:Y:S01]  /*0ff0*/  IMAD R13, R13, R5, R9 ;  /* 0x000000050d0d7224 */ /* 0x000fe200078e0209 */
[----:B------:R-:W-:-:S03]  /*1000*/  IADD3 R9, P1, PT, -R8, R6, RZ ;  /* 0x0000000608097210 */ /* 0x000fc60007f3e1ff */
[-C--:B------:R-:W-:Y:S01]  /*1010*/  IMAD R8, R11, R4.reuse, R13 ;  /* 0x000000040b087224 */ /* 0x080fe200078e020d */
[----:B------:R-:W-:-:S03]  /*1020*/  ISETP.GE.U32.AND P0, PT, R9, R4, PT ;  /* 0x000000040900720c */ /* 0x000fc60003f06070 */
[----:B------:R-:W-:Y:S01]  /*1030*/  IMAD.X R8, R7, 0x1, ~R8, P1 ;  /* 0x0000000107087824 */ /* 0x000fe200008e0e08 */
[----:B------:R-:W-:-:S04]  /*1040*/  IADD3 R11, P1, PT, -R4, R9, RZ ;  /* 0x00000009040b7210 */ /* 0x000fc80007f3e1ff */
[----:B------:R-:W-:Y:S02]  /*1050*/  ISETP.GE.U32.AND.EX P0, PT, R8, R5, PT, P0 ;  /* 0x000000050800720c */ /* 0x000fe40003f06100 */
[-C--:B------:R-:W-:Y:S02]  /*1060*/  IADD3.X R12, PT, PT, ~R5, R8.reuse, RZ, P1, !PT ;  /* 0x00000008050c7210 */ /* 0x080fe40000ffe5ff */
[----:B------:R-:W-:Y:S02]  /*1070*/  SEL R11, R11, R9, P0 ;  /* 0x000000090b0b7207 */ /* 0x000fe40000000000 */
[----:B------:R-:W-:Y:S02]  /*1080*/  SEL R12, R12, R8, P0 ;  /* 0x000000080c0c7207 */ /* 0x000fe40000000000 */
[----:B------:R-:W-:Y:S02]  /*1090*/  ISETP.GE.U32.AND P0, PT, R11, R4, PT ;  /* 0x000000040b00720c */ /* 0x000fe40003f06070 */
[----:B------:R-:W-:-:S02]  /*10a0*/  IADD3 R8, P3, PT, -R4, R11, RZ ;  /* 0x0000000b04087210 */ /* 0x000fc40007f7e1ff */
[----:B------:R-:W-:Y:S02]  /*10b0*/  ISETP.GE.U32.AND.EX P0, PT, R12, R5, PT, P0 ;  /* 0x000000050c00720c */ /* 0x000fe40003f06100 */
[----:B------:R-:W-:Y:S01]  /*10c0*/  ISETP.NE.U32.AND P1, PT, R4, RZ, PT ;  /* 0x000000ff0400720c */ /* 0x000fe20003f25070 */
[----:B------:R-:W-:Y:S01]  /*10d0*/  IMAD.X R9, R12, 0x1, ~R5, P3 ;  /* 0x000000010c097824 */ /* 0x000fe200018e0e05 */
[----:B------:R-:W-:Y:S01]  /*10e0*/  SEL R8, R8, R11, P0 ;  /* 0x0000000b08087207 */ /* 0x000fe20000000000 */
[----:B------:R-:W-:Y:S01]  /*10f0*/  HFMA2 R11, -RZ, RZ, 0, 0 ;  /* 0x00000000ff0b7431 */ /* 0x000fe200000001ff */
[----:B------:R-:W-:Y:S02]  /*1100*/  ISETP.NE.AND.EX P1, PT, R5, RZ, PT, P1 ;  /* 0x000000ff0500720c */ /* 0x000fe40003f25310 */
[----:B------:R-:W-:Y:S02]  /*1110*/  SEL R9, R9, R12, P0 ;  /* 0x0000000c09097207 */ /* 0x000fe40000000000 */
[----:B------:R-:W-:-:S02]  /*1120*/  SEL R8, R8, 0xffffffff, P1 ;  /* 0xffffffff08087807 */ /* 0x000fc40000800000 */
[----:B------:R-:W-:Y:S01]  /*1130*/  SEL R9, R9, 0xffffffff, P1 ;  /* 0xffffffff09097807 */ /* 0x000fe20000800000 */
[----:B------:R-:W-:Y:S06]  /*1140*/  RET.REL.NODEC R10 `(_Z6monkeyPyPjyS0_S0_jjj) ;  /* 0xffffffec0aac7950 */ /* 0x000fec0003c3ffff */
.L_x_14:
[----:B------:R-:W-:-:S00]  /*1150*/  BRA `(.L_x_14) ;  /* 0xfffffffc00fc7947 */ /* 0x000fc0000383ffff */
[----:B------:R-:W-:-:S00]  /*1160*/  NOP ;  /* 0x0000000000007918 */ /* 0x000fc00000000000 */
        /* <DEDUP_REMOVED lines=9> */
.L_x_16:


//--------------------- .nv.shared.reserved.0     --------------------------
	.section	.nv.shared.reserved.0,"aw",@nobits
	.weak		__nv_reservedSMEM_offset_0_alias
	.size		__nv_reservedSMEM_offset_0_alias, 0, 64
	.other		__nv_reservedSMEM_offset_0_alias,@"STO_CUDA_RESERVED_SHARED STV_DEFAULT"
__nv_reservedSMEM_offset_0_alias:
	.zero		0
	.zero		64


//--------------------- .nv.constant0._Z6monkeyPyPjyS0_S0_jjj --------------------------
	.section	.nv.constant0._Z6monkeyPyPjyS0_S0_jjj,"a",@progbits
	.sectionflags	@""
	.align	4
.nv.constant0._Z6monkeyPyPjyS0_S0_jjj:
	.zero		948


//--------------------- SYMBOLS --------------------------

	.type		.nv.reservedSmem.offset0,@object
	.size		.nv.reservedSmem.offset0,0x4
